	.headerflags	@"EF_CUDA_TEXMODE_UNIFIED EF_CUDA_64BIT_ADDRESS EF_CUDA_ACCELERATORS EF_CUDA_SM90 EF_CUDA_VIRTUAL_SM(EF_CUDA_SM90)"
	.elftype	@"ET_EXEC"


//--------------------- .nv.info                  --------------------------
	.section	.nv.info,"",@"SHT_CUDA_INFO"
	.align	4


	//----- nvinfo : EIATTR_REGCOUNT
	.align		4
        /*0000*/ 	.byte	0x04, 0x2f
        /*0002*/ 	.short	(.L_3 - .L_2)
	.align		4
.L_2:
        /*0004*/ 	.word	index@(triton_poi_fused__native_batch_norm_legit_no_training_add_convolution_leaky_relu_16)
        /*0008*/ 	.word	0x00000026


	//----- nvinfo : EIATTR_MIN_STACK_SIZE
	.align		4
.L_3:
        /*000c*/ 	.byte	0x04, 0x12
        /*000e*/ 	.short	(.L_5 - .L_4)
	.align		4
.L_4:
        /*0010*/ 	.word	index@(triton_poi_fused__native_batch_norm_legit_no_training_add_convolution_leaky_relu_16)
        /*0014*/ 	.word	0x00000000


	//----- nvinfo : EIATTR_FRAME_SIZE
	.align		4
.L_5:
        /*0018*/ 	.byte	0x04, 0x11
        /*001a*/ 	.short	(.L_7 - .L_6)
	.align		4
.L_6:
        /*001c*/ 	.word	index@(triton_poi_fused__native_batch_norm_legit_no_training_add_convolution_leaky_relu_16)
        /*0020*/ 	.word	0x00000000


	//----- nvinfo : EIATTR_MIN_STACK_SIZE
	.align		4
.L_7:
        /*0024*/ 	.byte	0x04, 0x12
        /*0026*/ 	.short	(.L_9 - .L_8)
	.align		4
.L_8:
        /*0028*/ 	.word	index@(triton_poi_fused__native_batch_norm_legit_no_training_add_convolution_leaky_relu_16)
        /*002c*/ 	.word	0x00000000
.L_9:


//--------------------- .nv.info.triton_poi_fused__native_batch_norm_legit_no_training_add_convolution_leaky_relu_16 --------------------------
	.section	.nv.info.triton_poi_fused__native_batch_norm_legit_no_training_add_convolution_leaky_relu_16,"",@"SHT_CUDA_INFO"
	.sectionflags	@""
	.align	4


	//----- nvinfo : EIATTR_CUDA_API_VERSION
	.align		4
        /*0000*/ 	.byte	0x04, 0x37
        /*0002*/ 	.short	(.L_11 - .L_10)
.L_10:
        /*0004*/ 	.word	0x0000007c


	//----- nvinfo : EIATTR_KPARAM_INFO
	.align		4
.L_11:
        /*0008*/ 	.byte	0x04, 0x17
        /*000a*/ 	.short	(.L_13 - .L_12)
.L_12:
        /*000c*/ 	.word	0x00000000
        /*0010*/ 	.short	0x0009
        /*0012*/ 	.short	0x0048
        /*0014*/ 	.byte	0x00, 0xf0, 0x11, 0x00


	//----- nvinfo : EIATTR_KPARAM_INFO
	.align		4
.L_13:
        /*0018*/ 	.byte	0x04, 0x17
        /*001a*/ 	.short	(.L_15 - .L_14)
.L_14:
        /*001c*/ 	.word	0x00000000
        /*0020*/ 	.short	0x0008
        /*0022*/ 	.short	0x0040
        /*0024*/ 	.byte	0x00, 0xf4, 0x21, 0x00


	//----- nvinfo : EIATTR_KPARAM_INFO
	.align		4
.L_15:
        /*0028*/ 	.byte	0x04, 0x17
        /*002a*/ 	.short	(.L_17 - .L_16)
.L_16:
        /*002c*/ 	.word	0x00000000
        /*0030*/ 	.short	0x0007
        /*0032*/ 	.short	0x0038
        /*0034*/ 	.byte	0x00, 0xf4, 0x21, 0x00


	//----- nvinfo : EIATTR_KPARAM_INFO
	.align		4
.L_17:
        /*0038*/ 	.byte	0x04, 0x17
        /*003a*/ 	.short	(.L_19 - .L_18)
.L_18:
        /*003c*/ 	.word	0x00000000
        /*0040*/ 	.short	0x0006
        /*0042*/ 	.short	0x0030
        /*0044*/ 	.byte	0x00, 0xf4, 0x21, 0x00


	//----- nvinfo : EIATTR_KPARAM_INFO
	.align		4
.L_19:
        /*0048*/ 	.byte	0x04, 0x17
        /*004a*/ 	.short	(.L_21 - .L_20)
.L_20:
        /*004c*/ 	.word	0x00000000
        /*0050*/ 	.short	0x0005
        /*0052*/ 	.short	0x0028
        /*0054*/ 	.byte	0x00, 0xf4, 0x21, 0x00


	//----- nvinfo : EIATTR_KPARAM_INFO
	.align		4
.L_21:
        /*0058*/ 	.byte	0x04, 0x17
        /*005a*/ 	.short	(.L_23 - .L_22)
.L_22:
        /*005c*/ 	.word	0x00000000
        /*0060*/ 	.short	0x0004
        /*0062*/ 	.short	0x0020
        /*0064*/ 	.byte	0x00, 0xf4, 0x21, 0x00


	//----- nvinfo : EIATTR_KPARAM_INFO
	.align		4
.L_23:
        /*0068*/ 	.byte	0x04, 0x17
        /*006a*/ 	.short	(.L_25 - .L_24)
.L_24:
        /*006c*/ 	.word	0x00000000
        /*0070*/ 	.short	0x0003
        /*0072*/ 	.short	0x0018
        /*0074*/ 	.byte	0x00, 0xf4, 0x21, 0x00


	//----- nvinfo : EIATTR_KPARAM_INFO
	.align		4
.L_25:
        /*0078*/ 	.byte	0x04, 0x17
        /*007a*/ 	.short	(.L_27 - .L_26)
.L_26:
        /*007c*/ 	.word	0x00000000
        /*0080*/ 	.short	0x0002
        /*0082*/ 	.short	0x0010
        /*0084*/ 	.byte	0x00, 0xf4, 0x21, 0x00


	//----- nvinfo : EIATTR_KPARAM_INFO
	.align		4
.L_27:
        /*0088*/ 	.byte	0x04, 0x17
        /*008a*/ 	.short	(.L_29 - .L_28)
.L_28:
        /*008c*/ 	.word	0x00000000
        /*0090*/ 	.short	0x0001
        /*0092*/ 	.short	0x0008
        /*0094*/ 	.byte	0x00, 0xf4, 0x21, 0x00


	//----- nvinfo : EIATTR_KPARAM_INFO
	.align		4
.L_29:
        /*0098*/ 	.byte	0x04, 0x17
        /*009a*/ 	.short	(.L_31 - .L_30)
.L_30:
        /*009c*/ 	.word	0x00000000
        /*00a0*/ 	.short	0x0000
        /*00a2*/ 	.short	0x0000
        /*00a4*/ 	.byte	0x00, 0xf4, 0x21, 0x00


	//----- nvinfo : EIATTR_SPARSE_MMA_MASK
	.align		4
.L_31:
        /*00a8*/ 	.byte	0x03, 0x50
        /*00aa*/ 	.short	0x0000


	//----- nvinfo : EIATTR_MAXREG_COUNT
	.align		4
        /*00ac*/ 	.byte	0x03, 0x1b
        /*00ae*/ 	.short	0x00ff


	//----- nvinfo : EIATTR_EXIT_INSTR_OFFSETS
	.align		4
        /*00b0*/ 	.byte	0x04, 0x1c
        /*00b2*/ 	.short	(.L_33 - .L_32)


	//   ....[0]....
.L_32:
        /*00b4*/ 	.word	0x00000950


	//----- nvinfo : EIATTR_REQNTID
	.align		4
.L_33:
        /*00b8*/ 	.byte	0x04, 0x10
        /*00ba*/ 	.short	(.L_35 - .L_34)
.L_34:
        /*00bc*/ 	.word	0x00000080
        /*00c0*/ 	.word	0x00000001
        /*00c4*/ 	.word	0x00000001


	//----- nvinfo : EIATTR_CBANK_PARAM_SIZE
	.align		4
.L_35:
        /*00c8*/ 	.byte	0x03, 0x19
        /*00ca*/ 	.short	0x004c


	//----- nvinfo : EIATTR_PARAM_CBANK
	.align		4
        /*00cc*/ 	.byte	0x04, 0x0a
        /*00ce*/ 	.short	(.L_37 - .L_36)
	.align		4
.L_36:
        /*00d0*/ 	.word	index@(.nv.constant0.triton_poi_fused__native_batch_norm_legit_no_training_add_convolution_leaky_relu_16)
        /*00d4*/ 	.short	0x0210
        /*00d6*/ 	.short	0x004c


	//----- nvinfo : EIATTR_SW_WAR
	.align		4
.L_37:
        /*00d8*/ 	.byte	0x04, 0x36
        /*00da*/ 	.short	(.L_39 - .L_38)
.L_38:
        /*00dc*/ 	.word	0x00000008
.L_39:


//--------------------- .nv.callgraph             --------------------------
	.section	.nv.callgraph,"",@"SHT_CUDA_CALLGRAPH"
	.align	4
	.sectionentsize	8
	.align		4
        /*0000*/ 	.word	0x00000000
	.align		4
        /*0004*/ 	.word	0xffffffff
	.align		4
        /*0008*/ 	.word	0x00000000
	.align		4
        /*000c*/ 	.word	0xfffffffe
	.align		4
        /*0010*/ 	.word	0x00000000
	.align		4
        /*0014*/ 	.word	0xfffffffd
	.align		4
        /*0018*/ 	.word	0x00000000
	.align		4
        /*001c*/ 	.word	0xfffffffc


//--------------------- .nv.constant4             --------------------------
	.section	.nv.constant4,"a",@progbits
	.align	8
	.align		8
.nv.constant4:
        /*0000*/ 	.dword	_$_str
	.align		8
        /*0008*/ 	.dword	_$_str_$_2


//--------------------- .text.triton_poi_fused__native_batch_norm_legit_no_training_add_convolution_leaky_relu_16 --------------------------
	.section	.text.triton_poi_fused__native_batch_norm_legit_no_training_add_convolution_leaky_relu_16,"ax",@progbits
	.align	128
        .global         triton_poi_fused__native_batch_norm_legit_no_training_add_convolution_leaky_relu_16
        .type           triton_poi_fused__native_batch_norm_legit_no_training_add_convolution_leaky_relu_16,@function
        .size           triton_poi_fused__native_batch_norm_legit_no_training_add_convolution_leaky_relu_16,(.L_x_1 - triton_poi_fused__native_batch_norm_legit_no_training_add_convolution_leaky_relu_16)
        .other          triton_poi_fused__native_batch_norm_legit_no_training_add_convolution_leaky_relu_16,@"STO_CUDA_ENTRY STV_DEFAULT"
triton_poi_fused__native_batch_norm_legit_no_training_add_convolution_leaky_relu_16:
.text.triton_poi_fused__native_batch_norm_legit_no_training_add_convolution_leaky_relu_16:
[----:B------:R-:W-:Y:S01]  /*0000*/  LDC R1, c[0x0][0x28] ;  /* 0x00000a00ff017b82 */ /* 0x000fe20000000800 */
[----:B------:R-:W1:Y:S07]  /*0010*/  S2R R0, SR_TID.X ;  /* 0x0000000000007919 */ /* 0x000e6e0000002100 */
[----:B------:R-:W2:Y:S01]  /*0020*/  LDC.64 R8, c[0x0][0x220] ;  /* 0x00008800ff087b82 */ /* 0x000ea20000000a00 */
[----:B------:R-:W-:Y:S01]  /*0030*/  ULDC.64 UR4, c[0x0][0x208] ;  /* 0x0000820000047ab9 */ /* 0x000fe20000000a00 */
[----:B------:R-:W3:Y:S06]  /*0040*/  S2R R3, SR_CTAID.X ;  /* 0x0000000000037919 */ /* 0x000eec0000002500 */
[----:B------:R-:W4:Y:S08]  /*0050*/  LDC.64 R28, c[0x0][0x210] ;  /* 0x00008400ff1c7b82 */ /* 0x000f300000000a00 */
[----:B------:R-:W5:Y:S08]  /*0060*/  LDC.64 R20, c[0x0][0x230] ;  /* 0x00008c00ff147b82 */ /* 0x000f700000000a00 */
[----:B------:R-:W5:Y:S01]  /*0070*/  LDC.64 R32, c[0x0][0x228] ;  /* 0x00008a00ff207b82 */ /* 0x000f620000000a00 */
[----:B-1----:R-:W-:-:S04]  /*0080*/  SHF.L.U32 R0, R0, 0x2, RZ ;  /* 0x0000000200007819 */ /* 0x002fc800000006ff */
[----:B------:R-:W-:Y:S02]  /*0090*/  LOP3.LUT R0, R0, 0x1fc, RZ, 0xc0, !PT ;  /* 0x000001fc00007812 */ /* 0x000fe400078ec0ff */
[----:B---3--:R-:W-:Y:S02]  /*00a0*/  SHF.R.S32.HI R2, RZ, 0x15, R3 ;  /* 0x00000015ff027819 */ /* 0x008fe40000011403 */
[----:B------:R-:W-:Y:S02]  /*00b0*/  LEA R0, R3, R0, 0xa ;  /* 0x0000000003007211 */ /* 0x000fe400078e50ff */
[----:B------:R-:W-:-:S03]  /*00c0*/  SGXT R3, R2, 0x1 ;  /* 0x000000010203781a */ /* 0x000fc60000000200 */
[----:B----4-:R-:W-:Y:S01]  /*00d0*/  IMAD.WIDE R28, R0, 0x4, R28 ;  /* 0x00000004001c7825 */ /* 0x010fe200078e021c */
[----:B------:R-:W-:-:S04]  /*00e0*/  LEA.HI R3, R3, R0, RZ, 0x6 ;  /* 0x0000000003037211 */ /* 0x000fc800078f30ff */
[----:B------:R-:W-:Y:S01]  /*00f0*/  LOP3.LUT R3, R3, 0xffffffc0, RZ, 0xc0, !PT ;  /* 0xffffffc003037812 */ /* 0x000fe200078ec0ff */
[----:B------:R-:W3:Y:S03]  /*0100*/  LDG.E.128 R4, desc[UR4][R28.64+0x800] ;  /* 0x000800041c047981 */ /* 0x000ee6000c1e1d00 */
[----:B------:R-:W-:Y:S01]  /*0110*/  IADD3 R2, R0, -R3, RZ ;  /* 0x8000000300027210 */ /* 0x000fe20007ffe0ff */
[----:B------:R-:W4:Y:S04]  /*0120*/  LDG.E.128 R12, desc[UR4][R28.64] ;  /* 0x000000041c0c7981 */ /* 0x000f28000c1e1d00 */
[----:B--2---:R-:W-:-:S06]  /*0130*/  IMAD.WIDE R8, R2, 0x4, R8 ;  /* 0x0000000402087825 */ /* 0x004fcc00078e0208 */
[----:B------:R-:W3:Y:S01]  /*0140*/  LDG.E.EL.128 R8, desc[UR4][R8.64] ;  /* 0x0000000408087981 */ /* 0x000ee2000c2e1d00 */
[----:B-----5:R-:W-:-:S04]  /*0150*/  IMAD.WIDE R20, R2, 0x4, R20 ;  /* 0x0000000402147825 */ /* 0x020fc800078e0214 */
[----:B0-----:R-:W-:Y:S02]  /*0160*/  IMAD.WIDE R32, R0, 0x4, R32 ;  /* 0x0000000400207825 */ /* 0x001fe400078e0220 */
[----:B------:R-:W2:Y:S04]  /*0170*/  LDG.E.EL.128 R20, desc[UR4][R20.64] ;  /* 0x0000000414147981 */ /* 0x000ea8000c2e1d00 */
[----:B------:R-:W2:Y:S04]  /*0180*/  LDG.E.128 R16, desc[UR4][R32.64+0x800] ;  /* 0x0008000420107981 */ /* 0x000ea8000c1e1d00 */
[----:B------:R-:W5:Y:S01]  /*0190*/  LDG.E.128 R24, desc[UR4][R32.64] ;  /* 0x0000000420187981 */ /* 0x000f62000c1e1d00 */
[--C-:B---3--:R-:W-:Y:S01]  /*01a0*/  FADD R3, R7, R11.reuse ;  /* 0x0000000b07037221 */ /* 0x108fe20000000000 */
[----:B----4-:R-:W-:Y:S01]  /*01b0*/  FADD R11, R15, R11 ;  /* 0x0000000b0f0b7221 */ /* 0x010fe20000000000 */
[----:B------:R-:W-:-:S02]  /*01c0*/  FADD R15, R6, R10 ;  /* 0x0000000a060f7221 */ /* 0x000fc40000000000 */
[----:B------:R-:W0:Y:S01]  /*01d0*/  LDC.64 R6, c[0x0][0x240] ;  /* 0x00009000ff067b82 */ /* 0x000e220000000a00 */
[----:B------:R-:W-:Y:S01]  /*01e0*/  FADD R10, R14, R10 ;  /* 0x0000000a0e0a7221 */ /* 0x000fe20000000000 */
[----:B------:R-:W-:Y:S01]  /*01f0*/  FADD R14, R5, R9 ;  /* 0x00000009050e7221 */ /* 0x000fe20000000000 */
[----:B------:R-:W-:Y:S01]  /*0200*/  FADD R30, R4, R8 ;  /* 0x00000008041e7221 */ /* 0x000fe20000000000 */
[----:B0-----:R-:W-:-:S06]  /*0210*/  IMAD.WIDE R6, R2, 0x4, R6 ;  /* 0x0000000402067825 */ /* 0x001fcc00078e0206 */
[----:B------:R-:W3:Y:S01]  /*0220*/  LDG.E.EL.128 R4, desc[UR4][R6.64] ;  /* 0x0000000406047981 */ /* 0x000ee2000c2e1d00 */
[----:B------:R-:W-:Y:S01]  /*0230*/  FADD R9, R13, R9 ;  /* 0x000000090d097221 */ /* 0x000fe20000000000 */
[--C-:B--2---:R-:W-:Y:S01]  /*0240*/  FADD R18, R18, R22.reuse ;  /* 0x0000001612127221 */ /* 0x104fe20000000000 */
[----:B-----5:R-:W-:Y:S01]  /*0250*/  FADD R13, R26, R22 ;  /* 0x000000161a0d7221 */ /* 0x020fe20000000000 */
[----:B------:R-:W-:Y:S01]  /*0260*/  FADD R8, R12, R8 ;  /* 0x000000080c087221 */ /* 0x000fe20000000000 */
[--C-:B------:R-:W-:Y:S01]  /*0270*/  FADD R12, R19, R23.reuse ;  /* 0x00000017130c7221 */ /* 0x100fe20000000000 */
[----:B------:R-:W-:Y:S01]  /*0280*/  FADD R27, R27, R23 ;  /* 0x000000171b1b7221 */ /* 0x000fe20000000000 */
[----:B---3--:R-:W-:-:S06]  /*0290*/  FADD R22, R5, 0.0010000000474974513054 ;  /* 0x3a83126f05167421 */ /* 0x008fcc0000000000 */
[----:B------:R-:W0:Y:S01]  /*02a0*/  MUFU.SQRT R22, R22 ;  /* 0x0000001600167308 */ /* 0x000e220000002000 */
[----:B------:R-:W-:-:S07]  /*02b0*/  FADD R4, R4, 0.0010000000474974513054 ;  /* 0x3a83126f04047421 */ /* 0x000fce0000000000 */
[----:B------:R-:W1:Y:S01]  /*02c0*/  MUFU.SQRT R4, R4 ;  /* 0x0000000400047308 */ /* 0x000e620000002000 */
[C---:B0-----:R-:W-:Y:S02]  /*02d0*/  FSETP.GT.AND P4, PT, R22.reuse, 8.50705917302346158658e+37, PT ;  /* 0x7e8000001600780b */ /* 0x041fe40003f84000 */
[----:B------:R-:W-:Y:S01]  /*02e0*/  FSETP.GEU.AND P3, PT, R22, 1.175494350822287508e-38, PT ;  /* 0x008000001600780b */ /* 0x000fe20003f6e000 */
[----:B------:R-:W-:Y:S01]  /*02f0*/  FADD R26, R7, 0.0010000000474974513054 ;  /* 0x3a83126f071a7421 */ /* 0x000fe20000000000 */
[----:B-1----:R-:W-:-:S09]  /*0300*/  FSETP.GT.AND P6, PT, R4, 8.50705917302346158658e+37, PT ;  /* 0x7e8000000400780b */ /* 0x002fd20003fc4000 */
[----:B------:R-:W-:Y:S01]  /*0310*/  @P4 FMUL R22, R22, 0.25 ;  /* 0x3e80000016164820 */ /* 0x000fe20000400000 */
[----:B------:R-:W-:-:S03]  /*0320*/  FSETP.GEU.AND P5, PT, R4, 1.175494350822287508e-38, PT ;  /* 0x008000000400780b */ /* 0x000fc60003fae000 */
[----:B------:R-:W-:-:S04]  /*0330*/  @!P3 FMUL R22, R22, 16777216 ;  /* 0x4b8000001616b820 */ /* 0x000fc80000400000 */
[----:B------:R0:W-:Y:S01]  /*0340*/  MUFU.RCP R7, R22 ;  /* 0x0000001600077308 */ /* 0x0001e20000001000 */
[----:B------:R-:W-:Y:S01]  /*0350*/  @P6 FMUL R4, R4, 0.25 ;  /* 0x3e80000004046820 */ /* 0x000fe20000400000 */
[----:B------:R-:W-:Y:S01]  /*0360*/  FADD R5, R17, R21 ;  /* 0x0000001511057221 */ /* 0x000fe20000000000 */
[----:B0-----:R-:W0:Y:S01]  /*0370*/  LDC.64 R22, c[0x0][0x238] ;  /* 0x00008e00ff167b82 */ /* 0x001e220000000a00 */
[----:B------:R-:W-:Y:S01]  /*0380*/  FADD R17, R16, R20 ;  /* 0x0000001410117221 */ /* 0x000fe20000000000 */
[----:B------:R-:W-:Y:S01]  /*0390*/  HFMA2.MMA R16, -RZ, RZ, 1.625, 0 ;  /* 0x3e800000ff107435 */ /* 0x000fe200000001ff */
[----:B------:R-:W-:Y:S01]  /*03a0*/  @!P5 FMUL R4, R4, 16777216 ;  /* 0x4b8000000404d820 */ /* 0x000fe20000400000 */
[----:B------:R-:W-:-:S03]  /*03b0*/  FADD R19, R6, 0.0010000000474974513054 ;  /* 0x3a83126f06137421 */ /* 0x000fc60000000000 */
[----:B------:R-:W1:Y:S01]  /*03c0*/  MUFU.RCP R35, R4 ;  /* 0x0000000400237308 */ /* 0x000e620000001000 */
[----:B------:R-:W-:Y:S01]  /*03d0*/  FADD R6, R25, R21 ;  /* 0x0000001519067221 */ /* 0x000fe20000000000 */
[----:B------:R-:W-:-:S03]  /*03e0*/  FADD R21, R24, R20 ;  /* 0x0000001418157221 */ /* 0x000fc60000000000 */
[----:B------:R-:W-:-:S05]  /*03f0*/  FSEL R20, R16, 1, P6 ;  /* 0x3f80000010147808 */ /* 0x000fca0003000000 */
[----:B------:R-:W-:Y:S01]  /*0400*/  @!P5 FMUL R20, R20, 16777216 ;  /* 0x4b8000001414d820 */ /* 0x000fe20000400000 */
[----:B------:R-:W-:Y:S01]  /*0410*/  FADD R8, R8, R21 ;  /* 0x0000001508087221 */ /* 0x000fe20000000000 */
[----:B0-----:R-:W-:-:S04]  /*0420*/  IMAD.WIDE R22, R2, 0x4, R22 ;  /* 0x0000000402167825 */ /* 0x001fc800078e0216 */
[----:B-1----:R-:W-:Y:S02]  /*0430*/  FMUL R35, R35, R20 ;  /* 0x0000001423237220 */ /* 0x002fe40000400000 */
[----:B------:R-:W2:Y:S01]  /*0440*/  LDG.E.EL.128 R20, desc[UR4][R22.64] ;  /* 0x0000000416147981 */ /* 0x000ea2000c2e1d00 */
[----:B------:R-:W0:Y:S08]  /*0450*/  MUFU.SQRT R19, R19 ;  /* 0x0000001300137308 */ /* 0x000e300000002000 */
[----:B------:R-:W1:Y:S01]  /*0460*/  MUFU.SQRT R26, R26 ;  /* 0x0000001a001a7308 */ /* 0x000e620000002000 */
[----:B0-----:R-:W-:-:S02]  /*0470*/  FSETP.GT.AND P2, PT, R19, 8.50705917302346158658e+37, PT ;  /* 0x7e8000001300780b */ /* 0x001fc40003f44000 */
[----:B------:R-:W-:Y:S02]  /*0480*/  FSETP.GEU.AND P0, PT, R19, 1.175494350822287508e-38, PT ;  /* 0x008000001300780b */ /* 0x000fe40003f0e000 */
[----:B------:R-:W-:Y:S02]  /*0490*/  FSEL R4, R16, 1, P4 ;  /* 0x3f80000010047808 */ /* 0x000fe40002000000 */
[----:B-1----:R-:W-:-:S07]  /*04a0*/  FSETP.GT.AND P1, PT, R26, 8.50705917302346158658e+37, PT ;  /* 0x7e8000001a00780b */ /* 0x002fce0003f24000 */
[----:B------:R-:W-:Y:S01]  /*04b0*/  @P2 FMUL R19, R19, 0.25 ;  /* 0x3e80000013132820 */ /* 0x000fe20000400000 */
[----:B------:R-:W-:-:S03]  /*04c0*/  FSETP.GEU.AND P6, PT, R26, 1.175494350822287508e-38, PT ;  /* 0x008000001a00780b */ /* 0x000fc60003fce000 */
[----:B------:R-:W-:Y:S01]  /*04d0*/  @!P0 FMUL R19, R19, 16777216 ;  /* 0x4b80000013138820 */ /* 0x000fe20000400000 */
[----:B------:R-:W-:-:S03]  /*04e0*/  @!P3 FMUL R4, R4, 16777216 ;  /* 0x4b8000000404b820 */ /* 0x000fc60000400000 */
[----:B------:R-:W0:Y:S01]  /*04f0*/  MUFU.RCP R31, R19 ;  /* 0x00000013001f7308 */ /* 0x000e220000001000 */
[----:B------:R-:W-:Y:S01]  /*0500*/  FMUL R7, R7, R4 ;  /* 0x0000000407077220 */ /* 0x000fe20000400000 */
[----:B------:R-:W-:Y:S01]  /*0510*/  FSEL R4, R16, 1, P2 ;  /* 0x3f80000010047808 */ /* 0x000fe20001000000 */
[----:B------:R-:W-:-:S04]  /*0520*/  @P1 FMUL R26, R26, 0.25 ;  /* 0x3e8000001a1a1820 */ /* 0x000fc80000400000 */
[----:B------:R-:W-:Y:S01]  /*0530*/  @!P6 FMUL R26, R26, 16777216 ;  /* 0x4b8000001a1ae820 */ /* 0x000fe20000400000 */
[----:B------:R-:W-:-:S03]  /*0540*/  @!P0 FMUL R4, R4, 16777216 ;  /* 0x4b80000004048820 */ /* 0x000fc60000400000 */
[----:B------:R-:W1:Y:S01]  /*0550*/  MUFU.RCP R25, R26 ;  /* 0x0000001a00197308 */ /* 0x000e620000001000 */
[----:B0-----:R-:W-:Y:S01]  /*0560*/  FMUL R31, R31, R4 ;  /* 0x000000041f1f7220 */ /* 0x001fe20000400000 */
[----:B------:R-:W-:Y:S01]  /*0570*/  FADD R4, R30, R17 ;  /* 0x000000111e047221 */ /* 0x000fe20000000000 */
[----:B------:R-:W-:Y:S01]  /*0580*/  FADD R5, R14, R5 ;  /* 0x000000050e057221 */ /* 0x000fe20000000000 */
[----:B------:R-:W-:Y:S01]  /*0590*/  FSEL R16, R16, 1, P1 ;  /* 0x3f80000010107808 */ /* 0x000fe20000800000 */
[----:B------:R-:W-:Y:S01]  /*05a0*/  FADD R9, R9, R6 ;  /* 0x0000000609097221 */ /* 0x000fe20000000000 */
[----:B------:R-:W-:-:S03]  /*05b0*/  FADD R6, R15, R18 ;  /* 0x000000120f067221 */ /* 0x000fc60000000000 */
[----:B------:R-:W-:-:S04]  /*05c0*/  @!P6 FMUL R16, R16, 16777216 ;  /* 0x4b8000001010e820 */ /* 0x000fc80000400000 */
[----:B-1----:R-:W-:Y:S02]  /*05d0*/  FMUL R25, R25, R16 ;  /* 0x0000001019197220 */ /* 0x002fe40000400000 */
[----:B------:R-:W0:Y:S01]  /*05e0*/  LDC.64 R16, c[0x0][0x250] ;  /* 0x00009400ff107b82 */ /* 0x000e220000000a00 */
[----:B------:R-:W-:Y:S01]  /*05f0*/  FADD R10, R10, R13 ;  /* 0x0000000d0a0a7221 */ /* 0x000fe20000000000 */
[----:B0-----:R-:W-:-:S06]  /*0600*/  IMAD.WIDE R16, R2, 0x4, R16 ;  /* 0x0000000402107825 */ /* 0x001fcc00078e0210 */
[----:B------:R-:W3:Y:S01]  /*0610*/  LDG.E.EL.128 R16, desc[UR4][R16.64] ;  /* 0x0000000410107981 */ /* 0x000ee2000c2e1d00 */
[----:B--2---:R-:W-:-:S04]  /*0620*/  FADD R14, -R20, R4 ;  /* 0x00000004140e7221 */ /* 0x004fc80000000100 */
[----:B------:R-:W-:Y:S01]  /*0630*/  FMUL R33, R35, R14 ;  /* 0x0000000e23217220 */ /* 0x000fe20000400000 */
[----:B------:R-:W-:Y:S01]  /*0640*/  FADD R14, -R22, R6 ;  /* 0x00000006160e7221 */ /* 0x000fe20000000100 */
[C---:B------:R-:W-:Y:S01]  /*0650*/  FADD R26, -R21.reuse, R5 ;  /* 0x00000005151a7221 */ /* 0x040fe20000000100 */
[----:B------:R-:W-:Y:S02]  /*0660*/  FADD R30, -R21, R9 ;  /* 0x00000009151e7221 */ /* 0x000fe40000000100 */
[----:B------:R-:W-:Y:S02]  /*0670*/  FMUL R21, R31, R14 ;  /* 0x0000000e1f157220 */ /* 0x000fe40000400000 */
[----:B------:R-:W0:Y:S01]  /*0680*/  LDC.64 R14, c[0x0][0x248] ;  /* 0x00009200ff0e7b82 */ /* 0x000e220000000a00 */
[C---:B------:R-:W-:Y:S01]  /*0690*/  FMUL R26, R7.reuse, R26 ;  /* 0x0000001a071a7220 */ /* 0x040fe20000400000 */
[----:B------:R-:W-:Y:S01]  /*06a0*/  FMUL R30, R7, R30 ;  /* 0x0000001e071e7220 */ /* 0x000fe20000400000 */
[----:B------:R-:W-:Y:S01]  /*06b0*/  FADD R7, R3, R12 ;  /* 0x0000000c03077221 */ /* 0x000fe20000000000 */
[----:B0-----:R-:W-:-:S06]  /*06c0*/  IMAD.WIDE R14, R2, 0x4, R14 ;  /* 0x00000004020e7825 */ /* 0x001fcc00078e020e */
[----:B------:R-:W3:Y:S01]  /*06d0*/  LDG.E.EL.128 R12, desc[UR4][R14.64] ;  /* 0x000000040e0c7981 */ /* 0x000ee2000c2e1d00 */
[----:B------:R-:W-:-:S04]  /*06e0*/  FADD R20, -R20, R8 ;  /* 0x0000000814147221 */ /* 0x000fc80000000100 */
[----:B------:R-:W-:Y:S01]  /*06f0*/  FMUL R35, R35, R20 ;  /* 0x0000001423237220 */ /* 0x000fe20000400000 */
[----:B------:R-:W-:-:S04]  /*0700*/  FADD R11, R11, R27 ;  /* 0x0000001b0b0b7221 */ /* 0x000fc80000000000 */
[----:B------:R-:W-:-:S04]  /*0710*/  FADD R2, -R23, R11 ;  /* 0x0000000b17027221 */ /* 0x000fc80000000100 */
[----:B------:R-:W-:Y:S01]  /*0720*/  FMUL R2, R25, R2 ;  /* 0x0000000219027220 */ /* 0x000fe20000400000 */
[----:B------:R-:W-:-:S04]  /*0730*/  FADD R22, -R22, R10 ;  /* 0x0000000a16167221 */ /* 0x000fc80000000100 */
[----:B------:R-:W-:Y:S01]  /*0740*/  FMUL R31, R31, R22 ;  /* 0x000000161f1f7220 */ /* 0x000fe20000400000 */
[----:B------:R-:W-:Y:S04]  /*0750*/  STG.E.128 desc[UR4][R28.64], R8 ;  /* 0x000000081c007986 */ /* 0x000fe8000c101d04 */
[----:B------:R-:W-:Y:S01]  /*0760*/  STG.E.128 desc[UR4][R28.64+0x800], R4 ;  /* 0x000800041c007986 */ /* 0x000fe2000c101d04 */
[C-C-:B---3--:R-:W-:Y:S01]  /*0770*/  FFMA R24, R12.reuse, R35, R16.reuse ;  /* 0x000000230c187223 */ /* 0x148fe20000000010 */
[----:B------:R-:W-:Y:S01]  /*0780*/  FFMA R20, R12, R33, R16 ;  /* 0x000000210c147223 */ /* 0x000fe20000000010 */
[----:B------:R-:W-:-:S04]  /*0790*/  FADD R12, -R23, R7 ;  /* 0x00000007170c7221 */ /* 0x000fc80000000100 */
[----:B------:R-:W-:-:S04]  /*07a0*/  FMUL R12, R25, R12 ;  /* 0x0000000c190c7220 */ /* 0x000fc80000400000 */
[C-C-:B------:R-:W-:Y:S01]  /*07b0*/  FFMA R23, R15.reuse, R12, R19.reuse ;  /* 0x0000000c0f177223 */ /* 0x140fe20000000013 */
[----:B------:R-:W-:Y:S02]  /*07c0*/  FFMA R27, R15, R2, R19 ;  /* 0x000000020f1b7223 */ /* 0x000fe40000000013 */
[----:B------:R-:W0:Y:S02]  /*07d0*/  LDC.64 R2, c[0x0][0x218] ;  /* 0x00008600ff027b82 */ /* 0x000e240000000a00 */
[----:B------:R-:W-:Y:S01]  /*07e0*/  FSETP.GT.AND P6, PT, R23, RZ, PT ;  /* 0x000000ff1700720b */ /* 0x000fe20003fc4000 */
[C-C-:B------:R-:W-:Y:S01]  /*07f0*/  FFMA R22, R14.reuse, R21, R18.reuse ;  /* 0x000000150e167223 */ /* 0x140fe20000000012 */
[C-C-:B------:R-:W-:Y:S01]  /*0800*/  FFMA R21, R13.reuse, R26, R17.reuse ;  /* 0x0000001a0d157223 */ /* 0x140fe20000000011 */
[----:B------:R-:W-:Y:S01]  /*0810*/  FFMA R26, R14, R31, R18 ;  /* 0x0000001f0e1a7223 */ /* 0x000fe20000000012 */
[----:B------:R-:W-:Y:S01]  /*0820*/  FFMA R25, R13, R30, R17 ;  /* 0x0000001e0d197223 */ /* 0x000fe20000000011 */
[----:B------:R-:W-:-:S02]  /*0830*/  FSETP.GT.AND P3, PT, R27, RZ, PT ;  /* 0x000000ff1b00720b */ /* 0x000fc40003f64000 */
[----:B------:R-:W-:Y:S02]  /*0840*/  FSETP.GT.AND P5, PT, R22, RZ, PT ;  /* 0x000000ff1600720b */ /* 0x000fe40003fa4000 */
[----:B------:R-:W-:Y:S02]  /*0850*/  FSETP.GT.AND P4, PT, R21, RZ, PT ;  /* 0x000000ff1500720b */ /* 0x000fe40003f84000 */
[----:B------:R-:W-:Y:S02]  /*0860*/  FSETP.GT.AND P2, PT, R26, RZ, PT ;  /* 0x000000ff1a00720b */ /* 0x000fe40003f44000 */
[----:B------:R-:W-:Y:S01]  /*0870*/  @!P6 FMUL R23, R23, 0.10000000149011611938 ;  /* 0x3dcccccd1717e820 */ /* 0x000fe20000400000 */
[----:B------:R-:W-:Y:S02]  /*0880*/  FSETP.GT.AND P1, PT, R25, RZ, PT ;  /* 0x000000ff1900720b */ /* 0x000fe40003f24000 */
[----:B------:R-:W-:Y:S02]  /*0890*/  FSETP.GT.AND P0, PT, R24, RZ, PT ;  /* 0x000000ff1800720b */ /* 0x000fe40003f04000 */
[----:B------:R-:W-:Y:S01]  /*08a0*/  FSETP.GT.AND P6, PT, R20, RZ, PT ;  /* 0x000000ff1400720b */ /* 0x000fe20003fc4000 */
[----:B------:R-:W-:Y:S01]  /*08b0*/  @!P3 FMUL R27, R27, 0.10000000149011611938 ;  /* 0x3dcccccd1b1bb820 */ /* 0x000fe20000400000 */
[----:B------:R-:W-:Y:S01]  /*08c0*/  @!P5 FMUL R22, R22, 0.10000000149011611938 ;  /* 0x3dcccccd1616d820 */ /* 0x000fe20000400000 */
[----:B0-----:R-:W-:-:S04]  /*08d0*/  IMAD.WIDE R2, R0, 0x4, R2 ;  /* 0x0000000400027825 */ /* 0x001fc800078e0202 */
[----:B------:R-:W-:Y:S01]  /*08e0*/  @!P4 FMUL R21, R21, 0.10000000149011611938 ;  /* 0x3dcccccd1515c820 */ /* 0x000fe20000400000 */
[----:B------:R-:W-:Y:S01]  /*08f0*/  @!P2 FMUL R26, R26, 0.10000000149011611938 ;  /* 0x3dcccccd1a1aa820 */ /* 0x000fe20000400000 */
[----:B------:R-:W-:Y:S02]  /*0900*/  @!P1 FMUL R25, R25, 0.10000000149011611938 ;  /* 0x3dcccccd19199820 */ /* 0x000fe40000400000 */
[----:B------:R-:W-:Y:S02]  /*0910*/  @!P0 FMUL R24, R24, 0.10000000149011611938 ;  /* 0x3dcccccd18188820 */ /* 0x000fe40000400000 */
[----:B------:R-:W-:-:S03]  /*0920*/  @!P6 FMUL R20, R20, 0.10000000149011611938 ;  /* 0x3dcccccd1414e820 */ /* 0x000fc60000400000 */
[----:B------:R-:W-:Y:S04]  /*0930*/  STG.E.128 desc[UR4][R2.64], R24 ;  /* 0x0000001802007986 */ /* 0x000fe8000c101d04 */
[----:B------:R-:W-:Y:S01]  /*0940*/  STG.E.128 desc[UR4][R2.64+0x800], R20 ;  /* 0x0008001402007986 */ /* 0x000fe2000c101d04 */
[----:B------:R-:W-:Y:S05]  /*0950*/  EXIT ;  /* 0x000000000000794d */ /* 0x000fea0003800000 */
.L_x_0:
[----:B------:R-:W-:-:S00]  /*0960*/  BRA `(.L_x_0) ;  /* 0xfffffffc00fc7947 */ /* 0x000fc0000383ffff */
[----:B------:R-:W-:-:S00]  /*0970*/  NOP ;  /* 0x0000000000007918 */ /* 0x000fc00000000000 */
        /* <DEDUP_REMOVED lines=8> */
.L_x_1:


//--------------------- .nv.global.init           --------------------------
	.section	.nv.global.init,"aw",@progbits
.nv.global.init:
	.type		_$_str,@object
	.size		_$_str,(_$_str_$_2 - _$_str)
_$_str:
        /*0000*/ 	.byte	0x5f, 0x5f, 0x43, 0x55, 0x44, 0x41, 0x5f, 0x46, 0x54, 0x5a, 0x00
	.type		_$_str_$_2,@object
	.size		_$_str_$_2,(.L_1 - _$_str_$_2)
_$_str_$_2:
        /*000b*/ 	.byte	0x5f, 0x5f, 0x43, 0x55, 0x44, 0x41, 0x5f, 0x50, 0x52, 0x45, 0x43, 0x5f, 0x53, 0x51, 0x52, 0x54
        /*001b*/ 	.byte	0x00
.L_1:


//--------------------- .nv.constant0.triton_poi_fused__native_batch_norm_legit_no_training_add_convolution_leaky_relu_16 --------------------------
	.section	.nv.constant0.triton_poi_fused__native_batch_norm_legit_no_training_add_convolution_leaky_relu_16,"a",@progbits
	.sectionflags	@""
	.align	4
.nv.constant0.triton_poi_fused__native_batch_norm_legit_no_training_add_convolution_leaky_relu_16:
	.zero		604
